//
// Generated by NVIDIA NVVM Compiler
//
// Compiler Build ID: CL-36424714
// Cuda compilation tools, release 13.0, V13.0.88
// Based on NVVM 20.0.0
//

.version 9.0
.target sm_100
.address_size 64

	// .globl	_Z14restarMatricesPiS_S_ii

.visible .entry _Z14restarMatricesPiS_S_ii(
	.param .u64 .ptr .align 1 _Z14restarMatricesPiS_S_ii_param_0,
	.param .u64 .ptr .align 1 _Z14restarMatricesPiS_S_ii_param_1,
	.param .u64 .ptr .align 1 _Z14restarMatricesPiS_S_ii_param_2,
	.param .u32 _Z14restarMatricesPiS_S_ii_param_3,
	.param .u32 _Z14restarMatricesPiS_S_ii_param_4
)
{
	.reg .pred 	%p<4>;
	.reg .b32 	%r<17>;
	.reg .b64 	%rd<11>;

	ld.param.u64 	%rd1, [_Z14restarMatricesPiS_S_ii_param_0];
	ld.param.u64 	%rd2, [_Z14restarMatricesPiS_S_ii_param_1];
	ld.param.u64 	%rd3, [_Z14restarMatricesPiS_S_ii_param_2];
	ld.param.u32 	%r4, [_Z14restarMatricesPiS_S_ii_param_3];
	ld.param.u32 	%r3, [_Z14restarMatricesPiS_S_ii_param_4];
	mov.u32 	%r6, %ctaid.x;
	mov.u32 	%r7, %ntid.x;
	mov.u32 	%r8, %tid.x;
	mad.lo.s32 	%r1, %r6, %r7, %r8;
	mov.u32 	%r9, %ctaid.y;
	mov.u32 	%r10, %ntid.y;
	mov.u32 	%r11, %tid.y;
	mad.lo.s32 	%r12, %r9, %r10, %r11;
	setp.ge.s32 	%p1, %r1, %r3;
	setp.ge.s32 	%p2, %r12, %r4;
	or.pred  	%p3, %p1, %p2;
	@%p3 bra 	$L__BB0_2;
	cvta.to.global.u64 	%rd4, %rd2;
	cvta.to.global.u64 	%rd5, %rd1;
	cvta.to.global.u64 	%rd6, %rd3;
	mad.lo.s32 	%r13, %r3, %r12, %r1;
	mul.wide.s32 	%rd7, %r13, 4;
	add.s64 	%rd8, %rd4, %rd7;
	ld.global.u32 	%r14, [%rd8];
	add.s64 	%rd9, %rd5, %rd7;
	ld.global.u32 	%r15, [%rd9];
	sub.s32 	%r16, %r14, %r15;
	add.s64 	%rd10, %rd6, %rd7;
	st.global.u32 	[%rd10], %r16;
$L__BB0_2:
	ret;

}


// ===== COMPILED SASS (sm_100) =====

	.target	sm_100

	.elftype	@"ET_EXEC"


//--------------------- .note.nv.tkinfo           --------------------------
	.section	.note.nv.tkinfo,"",@"SHT_NOTE"
	.sectionflags	@"SHF_NOTE_NV_TKINFO"
	.tkinfo
        /*0018*/ 	.word	0x00000002
        /*0030*/ 	.string	""
        /*0030*/ 	.string	"ptxas"
        /*0030*/ 	.string	"Cuda compilation tools, release 13.0, V13.0.88"
        /*0030*/ 	.string	"Build cuda_13.0.r13.0/compiler.36424714_0"
        /*0030*/ 	.string	"-arch sm_100 -m 64 "



//--------------------- .note.nv.cuinfo           --------------------------
	.section	.note.nv.cuinfo,"",@"SHT_NOTE"
	.sectionflags	@"SHF_NOTE_NV_CUINFO"
        /*0018*/ 	.short	0x0002
        /*001a*/ 	.short	0x0064
        /*001c*/ 	.short	0x0082
	.zero		2


//--------------------- .nv.info                  --------------------------
	.section	.nv.info,"",@"SHT_CUDA_INFO"
	.align	4


	//----- nvinfo : EIATTR_REGCOUNT
	.align		4
        /*0000*/ 	.byte	0x04, 0x2f
        /*0002*/ 	.short	(.L_1 - .L_0)
	.align		4
.L_0:
        /*0004*/ 	.word	index@(_Z14restarMatricesPiS_S_ii)
        /*0008*/ 	.word	0x0000000c


	//----- nvinfo : EIATTR_FRAME_SIZE
	.align		4
.L_1:
        /*000c*/ 	.byte	0x04, 0x11
        /*000e*/ 	.short	(.L_3 - .L_2)
	.align		4
.L_2:
        /*0010*/ 	.word	index@(_Z14restarMatricesPiS_S_ii)
        /*0014*/ 	.word	0x00000000


	//----- nvinfo : EIATTR_MIN_STACK_SIZE
	.align		4
.L_3:
        /*0018*/ 	.byte	0x04, 0x12
        /*001a*/ 	.short	(.L_5 - .L_4)
	.align		4
.L_4:
        /*001c*/ 	.word	index@(_Z14restarMatricesPiS_S_ii)
        /*0020*/ 	.word	0x00000000
.L_5:


//--------------------- .nv.compat                --------------------------
	.section	.nv.compat,"",@"SHT_CUDA_COMPAT_INFO"
	.align	4
        /*0000*/ 	.byte	0x02, 0x09, 0x00, 0x00, 0x02, 0x02, 0x01, 0x00, 0x02, 0x05, 0x05, 0x00, 0x03, 0x07, 0x01, 0x01
        /*0010*/ 	.byte	0x02, 0x03, 0x00, 0x00, 0x02, 0x06, 0x01, 0x00, 0x04, 0x0b, 0x08, 0x00, 0x09, 0x00, 0x00, 0x00
        /*0020*/ 	.byte	0x00, 0x00, 0x00, 0x00


//--------------------- .nv.info._Z14restarMatricesPiS_S_ii --------------------------
	.section	.nv.info._Z14restarMatricesPiS_S_ii,"",@"SHT_CUDA_INFO"
	.sectionflags	@""
	.align	4


	//----- nvinfo : EIATTR_CUDA_API_VERSION
	.align		4
        /*0000*/ 	.byte	0x04, 0x37
        /*0002*/ 	.short	(.L_7 - .L_6)
.L_6:
        /*0004*/ 	.word	0x00000082


	//----- nvinfo : EIATTR_KPARAM_INFO
	.align		4
.L_7:
        /*0008*/ 	.byte	0x04, 0x17
        /*000a*/ 	.short	(.L_9 - .L_8)
.L_8:
        /*000c*/ 	.word	0x00000000
        /*0010*/ 	.short	0x0004
        /*0012*/ 	.short	0x001c
        /*0014*/ 	.byte	0x00, 0xf0, 0x11, 0x00


	//----- nvinfo : EIATTR_KPARAM_INFO
	.align		4
.L_9:
        /*0018*/ 	.byte	0x04, 0x17
        /*001a*/ 	.short	(.L_11 - .L_10)
.L_10:
        /*001c*/ 	.word	0x00000000
        /*0020*/ 	.short	0x0003
        /*0022*/ 	.short	0x0018
        /*0024*/ 	.byte	0x00, 0xf0, 0x11, 0x00


	//----- nvinfo : EIATTR_KPARAM_INFO
	.align		4
.L_11:
        /*0028*/ 	.byte	0x04, 0x17
        /*002a*/ 	.short	(.L_13 - .L_12)
.L_12:
        /*002c*/ 	.word	0x00000000
        /*0030*/ 	.short	0x0002
        /*0032*/ 	.short	0x0010
        /*0034*/ 	.byte	0x00, 0xf5, 0x21, 0x00


	//----- nvinfo : EIATTR_KPARAM_INFO
	.align		4
.L_13:
        /*0038*/ 	.byte	0x04, 0x17
        /*003a*/ 	.short	(.L_15 - .L_14)
.L_14:
        /*003c*/ 	.word	0x00000000
        /*0040*/ 	.short	0x0001
        /*0042*/ 	.short	0x0008
        /*0044*/ 	.byte	0x00, 0xf5, 0x21, 0x00


	//----- nvinfo : EIATTR_KPARAM_INFO
	.align		4
.L_15:
        /*0048*/ 	.byte	0x04, 0x17
        /*004a*/ 	.short	(.L_17 - .L_16)
.L_16:
        /*004c*/ 	.word	0x00000000
        /*0050*/ 	.short	0x0000
        /*0052*/ 	.short	0x0000
        /*0054*/ 	.byte	0x00, 0xf5, 0x21, 0x00


	//----- nvinfo : EIATTR_SPARSE_MMA_MASK
	.align		4
.L_17:
        /*0058*/ 	.byte	0x03, 0x50
        /*005a*/ 	.short	0x0000


	//----- nvinfo : EIATTR_MAXREG_COUNT
	.align		4
        /*005c*/ 	.byte	0x03, 0x1b
        /*005e*/ 	.short	0x00ff


	//----- nvinfo : EIATTR_MERCURY_ISA_VERSION
	.align		4
        /*0060*/ 	.byte	0x03, 0x5f
        /*0062*/ 	.short	0x0101


	//----- nvinfo : EIATTR_VRC_CTA_INIT_COUNT
	.align		4
        /*0064*/ 	.byte	0x02, 0x4a
	.zero		1
	.zero		1


	//----- nvinfo : EIATTR_EXIT_INSTR_OFFSETS
	.align		4
        /*0068*/ 	.byte	0x04, 0x1c
        /*006a*/ 	.short	(.L_19 - .L_18)


	//   ....[0]....
.L_18:
        /*006c*/ 	.word	0x000000c0


	//   ....[1]....
        /*0070*/ 	.word	0x00000190


	//----- nvinfo : EIATTR_CBANK_PARAM_SIZE
	.align		4
.L_19:
        /*0074*/ 	.byte	0x03, 0x19
        /*0076*/ 	.short	0x0020


	//----- nvinfo : EIATTR_PARAM_CBANK
	.align		4
        /*0078*/ 	.byte	0x04, 0x0a
        /*007a*/ 	.short	(.L_21 - .L_20)
	.align		4
.L_20:
        /*007c*/ 	.word	index@(.nv.constant0._Z14restarMatricesPiS_S_ii)
        /*0080*/ 	.short	0x0380
        /*0082*/ 	.short	0x0020


	//----- nvinfo : EIATTR_SW_WAR
	.align		4
.L_21:
        /*0084*/ 	.byte	0x04, 0x36
        /*0086*/ 	.short	(.L_23 - .L_22)
.L_22:
        /*0088*/ 	.word	0x00000008
.L_23:


//--------------------- .nv.callgraph             --------------------------
	.section	.nv.callgraph,"",@"SHT_CUDA_CALLGRAPH"
	.align	4
	.sectionentsize	8
	.align		4
        /*0000*/ 	.word	0x00000000
	.align		4
        /*0004*/ 	.word	0xffffffff
	.align		4
        /*0008*/ 	.word	0x00000000
	.align		4
        /*000c*/ 	.word	0xfffffffe
	.align		4
        /*0010*/ 	.word	0x00000000
	.align		4
        /*0014*/ 	.word	0xfffffffd
	.align		4
        /*0018*/ 	.word	0x00000000
	.align		4
        /*001c*/ 	.word	0xfffffffc


//--------------------- .text._Z14restarMatricesPiS_S_ii --------------------------
	.section	.text._Z14restarMatricesPiS_S_ii,"ax",@progbits
	.align	128
        .global         _Z14restarMatricesPiS_S_ii
        .type           _Z14restarMatricesPiS_S_ii,@function
        .size           _Z14restarMatricesPiS_S_ii,(.L_x_1 - _Z14restarMatricesPiS_S_ii)
        .other          _Z14restarMatricesPiS_S_ii,@"STO_CUDA_ENTRY STV_DEFAULT"
_Z14restarMatricesPiS_S_ii:
.text._Z14restarMatricesPiS_S_ii:
[----:B------:R-:W-:Y:S01]  /*0000*/  LDC R1, c[0x0][0x37c] ;  /* 0x0000df00ff017b82 */ /* 0x000fe20000000800 */
[----:B------:R-:W0:Y:S07]  /*0010*/  S2R R2, SR_TID.Y ;  /* 0x0000000000027919 */ /* 0x000e2e0000002200 */
[----:B------:R-:W1:Y:S01]  /*0020*/  LDC R0, c[0x0][0x360] ;  /* 0x0000d800ff007b82 */ /* 0x000e620000000800 */
[----:B------:R-:W2:Y:S01]  /*0030*/  LDCU.64 UR6, c[0x0][0x398] ;  /* 0x00007300ff0677ac */ /* 0x000ea20008000a00 */
[----:B------:R-:W1:Y:S06]  /*0040*/  S2R R3, SR_TID.X ;  /* 0x0000000000037919 */ /* 0x000e6c0000002100 */
[----:B------:R-:W0:Y:S08]  /*0050*/  S2UR UR5, SR_CTAID.Y ;  /* 0x00000000000579c3 */ /* 0x000e300000002600 */
[----:B------:R-:W0:Y:S08]  /*0060*/  LDC R7, c[0x0][0x364] ;  /* 0x0000d900ff077b82 */ /* 0x000e300000000800 */
[----:B------:R-:W1:Y:S01]  /*0070*/  S2UR UR4, SR_CTAID.X ;  /* 0x00000000000479c3 */ /* 0x000e620000002500 */
[----:B0-----:R-:W-:-:S05]  /*0080*/  IMAD R7, R7, UR5, R2 ;  /* 0x0000000507077c24 */ /* 0x001fca000f8e0202 */
[----:B--2---:R-:W-:Y:S01]  /*0090*/  ISETP.GE.AND P0, PT, R7, UR6, PT ;  /* 0x0000000607007c0c */ /* 0x004fe2000bf06270 */
[----:B-1----:R-:W-:-:S05]  /*00a0*/  IMAD R0, R0, UR4, R3 ;  /* 0x0000000400007c24 */ /* 0x002fca000f8e0203 */
[----:B------:R-:W-:-:S13]  /*00b0*/  ISETP.GE.OR P0, PT, R0, UR7, P0 ;  /* 0x0000000700007c0c */ /* 0x000fda0008706670 */
[----:B------:R-:W-:Y:S05]  /*00c0*/  @P0 EXIT ;  /* 0x000000000000094d */ /* 0x000fea0003800000 */
[----:B------:R-:W0:Y:S01]  /*00d0*/  LDC.64 R2, c[0x0][0x388] ;  /* 0x0000e200ff027b82 */ /* 0x000e220000000a00 */
[----:B------:R-:W1:Y:S01]  /*00e0*/  LDCU.64 UR4, c[0x0][0x358] ;  /* 0x00006b00ff0477ac */ /* 0x000e620008000a00 */
[----:B------:R-:W-:-:S06]  /*00f0*/  IMAD R9, R7, UR7, R0 ;  /* 0x0000000707097c24 */ /* 0x000fcc000f8e0200 */
[----:B------:R-:W2:Y:S08]  /*0100*/  LDC.64 R4, c[0x0][0x380] ;  /* 0x0000e000ff047b82 */ /* 0x000eb00000000a00 */
[----:B------:R-:W3:Y:S01]  /*0110*/  LDC.64 R6, c[0x0][0x390] ;  /* 0x0000e400ff067b82 */ /* 0x000ee20000000a00 */
[----:B0-----:R-:W-:-:S06]  /*0120*/  IMAD.WIDE R2, R9, 0x4, R2 ;  /* 0x0000000409027825 */ /* 0x001fcc00078e0202 */
[----:B-1----:R-:W4:Y:S01]  /*0130*/  LDG.E R2, desc[UR4][R2.64] ;  /* 0x0000000402027981 */ /* 0x002f22000c1e1900 */
[----:B--2---:R-:W-:-:S06]  /*0140*/  IMAD.WIDE R4, R9, 0x4, R4 ;  /* 0x0000000409047825 */ /* 0x004fcc00078e0204 */
[----:B------:R-:W4:Y:S01]  /*0150*/  LDG.E R5, desc[UR4][R4.64] ;  /* 0x0000000404057981 */ /* 0x000f22000c1e1900 */
[----:B---3--:R-:W-:Y:S01]  /*0160*/  IMAD.WIDE R6, R9, 0x4, R6 ;  /* 0x0000000409067825 */ /* 0x008fe200078e0206 */
[----:B----4-:R-:W-:-:S05]  /*0170*/  IADD3 R9, PT, PT, R2, -R5, RZ ;  /* 0x8000000502097210 */ /* 0x010fca0007ffe0ff */
[----:B------:R-:W-:Y:S01]  /*0180*/  STG.E desc[UR4][R6.64], R9 ;  /* 0x0000000906007986 */ /* 0x000fe2000c101904 */
[----:B------:R-:W-:Y:S05]  /*0190*/  EXIT ;  /* 0x000000000000794d */ /* 0x000fea0003800000 */
.L_x_0:
[----:B------:R-:W-:-:S00]  /*01a0*/  BRA `(.L_x_0) ;  /* 0xfffffffc00fc7947 */ /* 0x000fc0000383ffff */
[----:B------:R-:W-:-:S00]  /*01b0*/  NOP ;  /* 0x0000000000007918 */ /* 0x000fc00000000000 */
        /* <DEDUP_REMOVED lines=12> */
.L_x_1:


//--------------------- .nv.shared.reserved.0     --------------------------
	.section	.nv.shared.reserved.0,"aw",@nobits
	.weak		__nv_reservedSMEM_offset_0_alias
	.size		__nv_reservedSMEM_offset_0_alias, 0, 64
	.other		__nv_reservedSMEM_offset_0_alias,@"STO_CUDA_RESERVED_SHARED STV_DEFAULT"
__nv_reservedSMEM_offset_0_alias:
	.zero		0
	.zero		64


//--------------------- .nv.constant0._Z14restarMatricesPiS_S_ii --------------------------
	.section	.nv.constant0._Z14restarMatricesPiS_S_ii,"a",@progbits
	.sectionflags	@""
	.align	4
.nv.constant0._Z14restarMatricesPiS_S_ii:
	.zero		928


//--------------------- SYMBOLS --------------------------

	.type		.nv.reservedSmem.offset0,@object
	.size		.nv.reservedSmem.offset0,0x4
